	.headerflags	@"EF_CUDA_TEXMODE_UNIFIED EF_CUDA_64BIT_ADDRESS EF_CUDA_ACCELERATORS EF_CUDA_SM90 EF_CUDA_VIRTUAL_SM(EF_CUDA_SM90)"
	.elftype	@"ET_EXEC"


//--------------------- .nv.info                  --------------------------
	.section	.nv.info,"",@"SHT_CUDA_INFO"
	.align	4


	//----- nvinfo : EIATTR_REGCOUNT
	.align		4
        /*0000*/ 	.byte	0x04, 0x2f
        /*0002*/ 	.short	(.L_3 - .L_2)
	.align		4
.L_2:
        /*0004*/ 	.word	index@(triton_poi_fused__native_batch_norm_legit_no_training_convolution_leaky_relu_13)
        /*0008*/ 	.word	0x00000022


	//----- nvinfo : EIATTR_MIN_STACK_SIZE
	.align		4
.L_3:
        /*000c*/ 	.byte	0x04, 0x12
        /*000e*/ 	.short	(.L_5 - .L_4)
	.align		4
.L_4:
        /*0010*/ 	.word	index@(triton_poi_fused__native_batch_norm_legit_no_training_convolution_leaky_relu_13)
        /*0014*/ 	.word	0x00000000


	//----- nvinfo : EIATTR_FRAME_SIZE
	.align		4
.L_5:
        /*0018*/ 	.byte	0x04, 0x11
        /*001a*/ 	.short	(.L_7 - .L_6)
	.align		4
.L_6:
        /*001c*/ 	.word	index@(triton_poi_fused__native_batch_norm_legit_no_training_convolution_leaky_relu_13)
        /*0020*/ 	.word	0x00000000


	//----- nvinfo : EIATTR_MIN_STACK_SIZE
	.align		4
.L_7:
        /*0024*/ 	.byte	0x04, 0x12
        /*0026*/ 	.short	(.L_9 - .L_8)
	.align		4
.L_8:
        /*0028*/ 	.word	index@(triton_poi_fused__native_batch_norm_legit_no_training_convolution_leaky_relu_13)
        /*002c*/ 	.word	0x00000000
.L_9:


//--------------------- .nv.info.triton_poi_fused__native_batch_norm_legit_no_training_convolution_leaky_relu_13 --------------------------
	.section	.nv.info.triton_poi_fused__native_batch_norm_legit_no_training_convolution_leaky_relu_13,"",@"SHT_CUDA_INFO"
	.sectionflags	@""
	.align	4


	//----- nvinfo : EIATTR_CUDA_API_VERSION
	.align		4
        /*0000*/ 	.byte	0x04, 0x37
        /*0002*/ 	.short	(.L_11 - .L_10)
.L_10:
        /*0004*/ 	.word	0x0000007c


	//----- nvinfo : EIATTR_KPARAM_INFO
	.align		4
.L_11:
        /*0008*/ 	.byte	0x04, 0x17
        /*000a*/ 	.short	(.L_13 - .L_12)
.L_12:
        /*000c*/ 	.word	0x00000000
        /*0010*/ 	.short	0x0007
        /*0012*/ 	.short	0x0038
        /*0014*/ 	.byte	0x00, 0xf0, 0x11, 0x00


	//----- nvinfo : EIATTR_KPARAM_INFO
	.align		4
.L_13:
        /*0018*/ 	.byte	0x04, 0x17
        /*001a*/ 	.short	(.L_15 - .L_14)
.L_14:
        /*001c*/ 	.word	0x00000000
        /*0020*/ 	.short	0x0006
        /*0022*/ 	.short	0x0030
        /*0024*/ 	.byte	0x00, 0xf4, 0x21, 0x00


	//----- nvinfo : EIATTR_KPARAM_INFO
	.align		4
.L_15:
        /*0028*/ 	.byte	0x04, 0x17
        /*002a*/ 	.short	(.L_17 - .L_16)
.L_16:
        /*002c*/ 	.word	0x00000000
        /*0030*/ 	.short	0x0005
        /*0032*/ 	.short	0x0028
        /*0034*/ 	.byte	0x00, 0xf4, 0x21, 0x00


	//----- nvinfo : EIATTR_KPARAM_INFO
	.align		4
.L_17:
        /*0038*/ 	.byte	0x04, 0x17
        /*003a*/ 	.short	(.L_19 - .L_18)
.L_18:
        /*003c*/ 	.word	0x00000000
        /*0040*/ 	.short	0x0004
        /*0042*/ 	.short	0x0020
        /*0044*/ 	.byte	0x00, 0xf4, 0x21, 0x00


	//----- nvinfo : EIATTR_KPARAM_INFO
	.align		4
.L_19:
        /*0048*/ 	.byte	0x04, 0x17
        /*004a*/ 	.short	(.L_21 - .L_20)
.L_20:
        /*004c*/ 	.word	0x00000000
        /*0050*/ 	.short	0x0003
        /*0052*/ 	.short	0x0018
        /*0054*/ 	.byte	0x00, 0xf4, 0x21, 0x00


	//----- nvinfo : EIATTR_KPARAM_INFO
	.align		4
.L_21:
        /*0058*/ 	.byte	0x04, 0x17
        /*005a*/ 	.short	(.L_23 - .L_22)
.L_22:
        /*005c*/ 	.word	0x00000000
        /*0060*/ 	.short	0x0002
        /*0062*/ 	.short	0x0010
        /*0064*/ 	.byte	0x00, 0xf4, 0x21, 0x00


	//----- nvinfo : EIATTR_KPARAM_INFO
	.align		4
.L_23:
        /*0068*/ 	.byte	0x04, 0x17
        /*006a*/ 	.short	(.L_25 - .L_24)
.L_24:
        /*006c*/ 	.word	0x00000000
        /*0070*/ 	.short	0x0001
        /*0072*/ 	.short	0x0008
        /*0074*/ 	.byte	0x00, 0xf4, 0x21, 0x00


	//----- nvinfo : EIATTR_KPARAM_INFO
	.align		4
.L_25:
        /*0078*/ 	.byte	0x04, 0x17
        /*007a*/ 	.short	(.L_27 - .L_26)
.L_26:
        /*007c*/ 	.word	0x00000000
        /*0080*/ 	.short	0x0000
        /*0082*/ 	.short	0x0000
        /*0084*/ 	.byte	0x00, 0xf4, 0x21, 0x00


	//----- nvinfo : EIATTR_SPARSE_MMA_MASK
	.align		4
.L_27:
        /*0088*/ 	.byte	0x03, 0x50
        /*008a*/ 	.short	0x0000


	//----- nvinfo : EIATTR_MAXREG_COUNT
	.align		4
        /*008c*/ 	.byte	0x03, 0x1b
        /*008e*/ 	.short	0x00ff


	//----- nvinfo : EIATTR_EXIT_INSTR_OFFSETS
	.align		4
        /*0090*/ 	.byte	0x04, 0x1c
        /*0092*/ 	.short	(.L_29 - .L_28)


	//   ....[0]....
.L_28:
        /*0094*/ 	.word	0x000007e0


	//----- nvinfo : EIATTR_REQNTID
	.align		4
.L_29:
        /*0098*/ 	.byte	0x04, 0x10
        /*009a*/ 	.short	(.L_31 - .L_30)
.L_30:
        /*009c*/ 	.word	0x00000080
        /*00a0*/ 	.word	0x00000001
        /*00a4*/ 	.word	0x00000001


	//----- nvinfo : EIATTR_CBANK_PARAM_SIZE
	.align		4
.L_31:
        /*00a8*/ 	.byte	0x03, 0x19
        /*00aa*/ 	.short	0x003c


	//----- nvinfo : EIATTR_PARAM_CBANK
	.align		4
        /*00ac*/ 	.byte	0x04, 0x0a
        /*00ae*/ 	.short	(.L_33 - .L_32)
	.align		4
.L_32:
        /*00b0*/ 	.word	index@(.nv.constant0.triton_poi_fused__native_batch_norm_legit_no_training_convolution_leaky_relu_13)
        /*00b4*/ 	.short	0x0210
        /*00b6*/ 	.short	0x003c


	//----- nvinfo : EIATTR_SW_WAR
	.align		4
.L_33:
        /*00b8*/ 	.byte	0x04, 0x36
        /*00ba*/ 	.short	(.L_35 - .L_34)
.L_34:
        /*00bc*/ 	.word	0x00000008
.L_35:


//--------------------- .nv.callgraph             --------------------------
	.section	.nv.callgraph,"",@"SHT_CUDA_CALLGRAPH"
	.align	4
	.sectionentsize	8
	.align		4
        /*0000*/ 	.word	0x00000000
	.align		4
        /*0004*/ 	.word	0xffffffff
	.align		4
        /*0008*/ 	.word	0x00000000
	.align		4
        /*000c*/ 	.word	0xfffffffe
	.align		4
        /*0010*/ 	.word	0x00000000
	.align		4
        /*0014*/ 	.word	0xfffffffd
	.align		4
        /*0018*/ 	.word	0x00000000
	.align		4
        /*001c*/ 	.word	0xfffffffc


//--------------------- .nv.constant4             --------------------------
	.section	.nv.constant4,"a",@progbits
	.align	8
	.align		8
.nv.constant4:
        /*0000*/ 	.dword	_$_str
	.align		8
        /*0008*/ 	.dword	_$_str_$_2


//--------------------- .text.triton_poi_fused__native_batch_norm_legit_no_training_convolution_leaky_relu_13 --------------------------
	.section	.text.triton_poi_fused__native_batch_norm_legit_no_training_convolution_leaky_relu_13,"ax",@progbits
	.align	128
        .global         triton_poi_fused__native_batch_norm_legit_no_training_convolution_leaky_relu_13
        .type           triton_poi_fused__native_batch_norm_legit_no_training_convolution_leaky_relu_13,@function
        .size           triton_poi_fused__native_batch_norm_legit_no_training_convolution_leaky_relu_13,(.L_x_1 - triton_poi_fused__native_batch_norm_legit_no_training_convolution_leaky_relu_13)
        .other          triton_poi_fused__native_batch_norm_legit_no_training_convolution_leaky_relu_13,@"STO_CUDA_ENTRY STV_DEFAULT"
triton_poi_fused__native_batch_norm_legit_no_training_convolution_leaky_relu_13:
.text.triton_poi_fused__native_batch_norm_legit_no_training_convolution_leaky_relu_13:
[----:B------:R-:W-:Y:S01]  /*0000*/  LDC R1, c[0x0][0x28] ;  /* 0x00000a00ff017b82 */ /* 0x000fe20000000800 */
[----:B------:R-:W1:Y:S07]  /*0010*/  S2R R0, SR_TID.X ;  /* 0x0000000000007919 */ /* 0x000e6e0000002100 */
[----:B------:R-:W2:Y:S01]  /*0020*/  LDC.64 R20, c[0x0][0x230] ;  /* 0x00008c00ff147b82 */ /* 0x000ea20000000a00 */
[----:B------:R-:W-:Y:S01]  /*0030*/  ULDC.64 UR4, c[0x0][0x208] ;  /* 0x0000820000047ab9 */ /* 0x000fe20000000a00 */
[----:B------:R-:W3:Y:S06]  /*0040*/  S2R R5, SR_CTAID.X ;  /* 0x0000000000057919 */ /* 0x000eec0000002500 */
[----:B------:R-:W4:Y:S08]  /*0050*/  LDC.64 R16, c[0x0][0x220] ;  /* 0x00008800ff107b82 */ /* 0x000f300000000a00 */
[----:B------:R-:W5:Y:S01]  /*0060*/  LDC.64 R28, c[0x0][0x210] ;  /* 0x00008400ff1c7b82 */ /* 0x000f620000000a00 */
[----:B-1----:R-:W-:-:S02]  /*0070*/  SHF.L.U32 R0, R0, 0x2, RZ ;  /* 0x0000000200007819 */ /* 0x002fc400000006ff */
[----:B---3--:R-:W-:Y:S02]  /*0080*/  SHF.R.S32.HI R3, RZ, 0x15, R5 ;  /* 0x00000015ff037819 */ /* 0x008fe40000011405 */
[----:B------:R-:W-:Y:S02]  /*0090*/  LOP3.LUT R0, R0, 0x1fc, RZ, 0xc0, !PT ;  /* 0x000001fc00007812 */ /* 0x000fe400078ec0ff */
[----:B------:R-:W-:Y:S02]  /*00a0*/  SGXT R3, R3, 0x1 ;  /* 0x000000010303781a */ /* 0x000fe40000000200 */
[----:B------:R-:W-:-:S04]  /*00b0*/  LEA R0, R5, R0, 0xa ;  /* 0x0000000005007211 */ /* 0x000fc800078e50ff */
[----:B------:R-:W-:-:S04]  /*00c0*/  LEA.HI R3, R3, R0, RZ, 0x6 ;  /* 0x0000000003037211 */ /* 0x000fc800078f30ff */
[----:B------:R-:W-:-:S04]  /*00d0*/  LOP3.LUT R3, R3, 0xffffffc0, RZ, 0xc0, !PT ;  /* 0xffffffc003037812 */ /* 0x000fc800078ec0ff */
[----:B------:R-:W-:Y:S02]  /*00e0*/  IADD3 R8, R0, -R3, RZ ;  /* 0x8000000300087210 */ /* 0x000fe40007ffe0ff */
[----:B------:R-:W1:Y:S03]  /*00f0*/  LDC.64 R2, c[0x0][0x228] ;  /* 0x00008a00ff027b82 */ /* 0x000e660000000a00 */
[----:B--2---:R-:W-:-:S06]  /*0100*/  IMAD.WIDE R20, R8, 0x4, R20 ;  /* 0x0000000408147825 */ /* 0x004fcc00078e0214 */
[----:B------:R-:W2:Y:S01]  /*0110*/  LDG.E.EL.128 R20, desc[UR4][R20.64] ;  /* 0x0000000414147981 */ /* 0x000ea2000c2e1d00 */
[----:B----4-:R-:W-:-:S04]  /*0120*/  IMAD.WIDE R16, R8, 0x4, R16 ;  /* 0x0000000408107825 */ /* 0x010fc800078e0210 */
[----:B-----5:R-:W-:Y:S02]  /*0130*/  IMAD.WIDE R28, R0, 0x4, R28 ;  /* 0x00000004001c7825 */ /* 0x020fe400078e021c */
[----:B------:R-:W3:Y:S04]  /*0140*/  LDG.E.EL.128 R16, desc[UR4][R16.64] ;  /* 0x0000000410107981 */ /* 0x000ee8000c2e1d00 */
[----:B------:R-:W3:Y:S04]  /*0150*/  LDG.E.128 R12, desc[UR4][R28.64+0x800] ;  /* 0x000800041c0c7981 */ /* 0x000ee8000c1e1d00 */
[----:B------:R-:W4:Y:S01]  /*0160*/  LDG.E.128 R4, desc[UR4][R28.64] ;  /* 0x000000041c047981 */ /* 0x000f22000c1e1d00 */
[----:B-1----:R-:W-:-:S05]  /*0170*/  IMAD.WIDE R2, R8, 0x4, R2 ;  /* 0x0000000408027825 */ /* 0x002fca00078e0202 */
[----:B------:R1:W5:Y:S02]  /*0180*/  LDG.E.EL.128 R24, desc[UR4][R2.64] ;  /* 0x0000000402187981 */ /* 0x000364000c2e1d00 */
[----:B-1----:R-:W-:Y:S01]  /*0190*/  HFMA2.MMA R3, -RZ, RZ, 1.625, 0 ;  /* 0x3e800000ff037435 */ /* 0x002fe200000001ff */
[----:B--2---:R-:W-:-:S04]  /*01a0*/  FADD R20, R20, 0.0010000000474974513054 ;  /* 0x3a83126f14147421 */ /* 0x004fc80000000000 */
[----:B------:R-:W1:Y:S01]  /*01b0*/  MUFU.SQRT R9, R20 ;  /* 0x0000001400097308 */ /* 0x000e620000002000 */
[----:B------:R-:W-:Y:S01]  /*01c0*/  FADD R21, R21, 0.0010000000474974513054 ;  /* 0x3a83126f15157421 */ /* 0x000fe20000000000 */
[----:B------:R-:W-:-:S06]  /*01d0*/  FADD R22, R22, 0.0010000000474974513054 ;  /* 0x3a83126f16167421 */ /* 0x000fcc0000000000 */
[----:B------:R-:W2:Y:S01]  /*01e0*/  MUFU.SQRT R21, R21 ;  /* 0x0000001500157308 */ /* 0x000ea20000002000 */
[C---:B-1----:R-:W-:Y:S02]  /*01f0*/  FSETP.GT.AND P0, PT, R9.reuse, 8.50705917302346158658e+37, PT ;  /* 0x7e8000000900780b */ /* 0x042fe40003f04000 */
[----:B------:R-:W-:-:S05]  /*0200*/  FSETP.GEU.AND P3, PT, R9, 1.175494350822287508e-38, PT ;  /* 0x008000000900780b */ /* 0x000fca0003f6e000 */
[----:B------:R-:W1:Y:S01]  /*0210*/  MUFU.SQRT R11, R22 ;  /* 0x00000016000b7308 */ /* 0x000e620000002000 */
[C---:B--2---:R-:W-:Y:S02]  /*0220*/  FSETP.GT.AND P1, PT, R21.reuse, 8.50705917302346158658e+37, PT ;  /* 0x7e8000001500780b */ /* 0x044fe40003f24000 */
[----:B------:R-:W-:-:S03]  /*0230*/  FSETP.GEU.AND P4, PT, R21, 1.175494350822287508e-38, PT ;  /* 0x008000001500780b */ /* 0x000fc60003f8e000 */
[----:B------:R-:W-:-:S04]  /*0240*/  @P0 FMUL R9, R9, 0.25 ;  /* 0x3e80000009090820 */ /* 0x000fc80000400000 */
[----:B------:R-:W-:Y:S01]  /*0250*/  @!P3 FMUL R9, R9, 16777216 ;  /* 0x4b8000000909b820 */ /* 0x000fe20000400000 */
[----:B-1----:R-:W-:-:S03]  /*0260*/  FSETP.GT.AND P2, PT, R11, 8.50705917302346158658e+37, PT ;  /* 0x7e8000000b00780b */ /* 0x002fc60003f44000 */
[----:B------:R-:W1:Y:S01]  /*0270*/  MUFU.RCP R10, R9 ;  /* 0x00000009000a7308 */ /* 0x000e620000001000 */
[----:B------:R-:W-:Y:S01]  /*0280*/  @P1 FMUL R21, R21, 0.25 ;  /* 0x3e80000015151820 */ /* 0x000fe20000400000 */
[----:B------:R-:W-:Y:S02]  /*0290*/  FSETP.GEU.AND P5, PT, R11, 1.175494350822287508e-38, PT ;  /* 0x008000000b00780b */ /* 0x000fe40003fae000 */
[----:B------:R-:W-:Y:S01]  /*02a0*/  FSEL R31, R3, 1, P0 ;  /* 0x3f800000031f7808 */ /* 0x000fe20000000000 */
[----:B------:R-:W-:-:S04]  /*02b0*/  @!P4 FMUL R21, R21, 16777216 ;  /* 0x4b8000001515c820 */ /* 0x000fc80000400000 */
[----:B------:R-:W-:Y:S01]  /*02c0*/  @!P3 FMUL R31, R31, 16777216 ;  /* 0x4b8000001f1fb820 */ /* 0x000fe20000400000 */
[----:B------:R-:W-:Y:S01]  /*02d0*/  @P2 FMUL R11, R11, 0.25 ;  /* 0x3e8000000b0b2820 */ /* 0x000fe20000400000 */
[----:B------:R-:W2:Y:S01]  /*02e0*/  MUFU.RCP R21, R21 ;  /* 0x0000001500157308 */ /* 0x000ea20000001000 */
[--C-:B---3--:R-:W-:Y:S01]  /*02f0*/  FADD R15, R15, R19.reuse ;  /* 0x000000130f0f7221 */ /* 0x108fe20000000000 */
[--C-:B------:R-:W-:Y:S01]  /*0300*/  FADD R14, R14, R18.reuse ;  /* 0x000000120e0e7221 */ /* 0x100fe20000000000 */
[----:B----4-:R-:W-:Y:S01]  /*0310*/  FADD R19, R7, R19 ;  /* 0x0000001307137221 */ /* 0x010fe20000000000 */
[----:B-1----:R-:W-:Y:S01]  /*0320*/  FMUL R10, R10, R31 ;  /* 0x0000001f0a0a7220 */ /* 0x002fe20000400000 */
[----:B------:R-:W-:Y:S01]  /*0330*/  FADD R18, R6, R18 ;  /* 0x0000001206127221 */ /* 0x000fe20000000000 */
[----:B------:R-:W1:Y:S01]  /*0340*/  LDC.64 R30, c[0x0][0x238] ;  /* 0x00008e00ff1e7b82 */ /* 0x000e620000000a00 */
[----:B------:R-:W-:Y:S01]  /*0350*/  @!P5 FMUL R11, R11, 16777216 ;  /* 0x4b8000000b0bd820 */ /* 0x000fe20000400000 */
[----:B------:R-:W-:-:S06]  /*0360*/  FSEL R2, R3, 1, P1 ;  /* 0x3f80000003027808 */ /* 0x000fcc0000800000 */
[----:B------:R-:W3:Y:S01]  /*0370*/  LDC.64 R6, c[0x0][0x240] ;  /* 0x00009000ff067b82 */ /* 0x000ee20000000a00 */
[----:B------:R-:W4:Y:S01]  /*0380*/  MUFU.RCP R11, R11 ;  /* 0x0000000b000b7308 */ /* 0x000f220000001000 */
[----:B------:R-:W-:Y:S01]  /*0390*/  @!P4 FMUL R2, R2, 16777216 ;  /* 0x4b8000000202c820 */ /* 0x000fe20000400000 */
[--C-:B------:R-:W-:Y:S01]  /*03a0*/  FADD R12, R12, R16.reuse ;  /* 0x000000100c0c7221 */ /* 0x100fe20000000000 */
[----:B------:R-:W-:Y:S02]  /*03b0*/  FADD R16, R4, R16 ;  /* 0x0000001004107221 */ /* 0x000fe40000000000 */
[----:B--2---:R-:W-:Y:S01]  /*03c0*/  FMUL R9, R21, R2 ;  /* 0x0000000215097220 */ /* 0x004fe20000400000 */
[----:B------:R-:W-:Y:S01]  /*03d0*/  FSEL R2, R3, 1, P2 ;  /* 0x3f80000003027808 */ /* 0x000fe20001000000 */
[--C-:B------:R-:W-:Y:S01]  /*03e0*/  FADD R13, R13, R17.reuse ;  /* 0x000000110d0d7221 */ /* 0x100fe20000000000 */
[----:B------:R-:W-:Y:S01]  /*03f0*/  FADD R17, R5, R17 ;  /* 0x0000001105117221 */ /* 0x000fe20000000000 */
[C---:B-----5:R-:W-:Y:S01]  /*0400*/  FADD R21, -R24.reuse, R12 ;  /* 0x0000000c18157221 */ /* 0x060fe20000000100 */
[----:B------:R-:W-:Y:S01]  /*0410*/  FADD R5, -R24, R16 ;  /* 0x0000001018057221 */ /* 0x000fe20000000100 */
[----:B------:R-:W-:Y:S01]  /*0420*/  @!P5 FMUL R2, R2, 16777216 ;  /* 0x4b8000000202d820 */ /* 0x000fe20000400000 */
[----:B------:R-:W-:Y:S01]  /*0430*/  FADD R4, -R25, R17 ;  /* 0x0000001119047221 */ /* 0x000fe20000000100 */
[C---:B------:R-:W-:Y:S01]  /*0440*/  FMUL R21, R10.reuse, R21 ;  /* 0x000000150a157220 */ /* 0x040fe20000400000 */
[----:B------:R-:W-:Y:S01]  /*0450*/  FMUL R24, R10, R5 ;  /* 0x000000050a187220 */ /* 0x000fe20000400000 */
[----:B----4-:R-:W-:Y:S01]  /*0460*/  FMUL R2, R11, R2 ;  /* 0x000000020b027220 */ /* 0x010fe20000400000 */
[----:B-1----:R-:W-:-:S04]  /*0470*/  IMAD.WIDE R10, R8, 0x4, R30 ;  /* 0x00000004080a7825 */ /* 0x002fc800078e021e */
[----:B------:R-:W-:Y:S01]  /*0480*/  FADD R22, -R25, R13 ;  /* 0x0000000d19167221 */ /* 0x000fe20000000100 */
[----:B------:R-:W-:Y:S01]  /*0490*/  FMUL R25, R9, R4 ;  /* 0x0000000409197220 */ /* 0x000fe20000400000 */
[----:B---3--:R-:W-:-:S04]  /*04a0*/  IMAD.WIDE R6, R8, 0x4, R6 ;  /* 0x0000000408067825 */ /* 0x008fc800078e0206 */
[----:B------:R-:W-:Y:S02]  /*04b0*/  FMUL R22, R9, R22 ;  /* 0x0000001609167220 */ /* 0x000fe40000400000 */
[----:B------:R-:W2:Y:S04]  /*04c0*/  LDG.E.EL.128 R8, desc[UR4][R10.64] ;  /* 0x000000040a087981 */ /* 0x000ea8000c2e1d00 */
[----:B------:R-:W2:Y:S01]  /*04d0*/  LDG.E.EL.128 R4, desc[UR4][R6.64] ;  /* 0x0000000406047981 */ /* 0x000ea2000c2e1d00 */
[----:B------:R-:W-:-:S04]  /*04e0*/  FADD R30, R23, 0.0010000000474974513054 ;  /* 0x3a83126f171e7421 */ /* 0x000fc80000000000 */
[----:B------:R-:W1:Y:S02]  /*04f0*/  MUFU.SQRT R23, R30 ;  /* 0x0000001e00177308 */ /* 0x000e640000002000 */
[C---:B-1----:R-:W-:Y:S02]  /*0500*/  FSETP.GT.AND P0, PT, R23.reuse, 8.50705917302346158658e+37, PT ;  /* 0x7e8000001700780b */ /* 0x042fe40003f04000 */
[----:B------:R-:W-:-:S11]  /*0510*/  FSETP.GEU.AND P1, PT, R23, 1.175494350822287508e-38, PT ;  /* 0x008000001700780b */ /* 0x000fd60003f2e000 */
[----:B------:R-:W-:-:S04]  /*0520*/  @P0 FMUL R23, R23, 0.25 ;  /* 0x3e80000017170820 */ /* 0x000fc80000400000 */
[----:B------:R-:W-:-:S06]  /*0530*/  @!P1 FMUL R23, R23, 16777216 ;  /* 0x4b80000017179820 */ /* 0x000fcc0000400000 */
[----:B------:R-:W1:Y:S01]  /*0540*/  MUFU.RCP R23, R23 ;  /* 0x0000001700177308 */ /* 0x000e620000001000 */
[----:B------:R-:W-:Y:S04]  /*0550*/  STG.E.128 desc[UR4][R28.64], R16 ;  /* 0x000000101c007986 */ /* 0x000fe8000c101d04 */
[----:B------:R-:W-:Y:S01]  /*0560*/  STG.E.128 desc[UR4][R28.64+0x800], R12 ;  /* 0x0008000c1c007986 */ /* 0x000fe2000c101d04 */
[C-C-:B--2---:R-:W-:Y:S01]  /*0570*/  FFMA R24, R8.reuse, R24, R4.reuse ;  /* 0x0000001808187223 */ /* 0x144fe20000000004 */
[----:B------:R-:W-:Y:S01]  /*0580*/  FFMA R20, R8, R21, R4 ;  /* 0x0000001508147223 */ /* 0x000fe20000000004 */
[----:B------:R-:W-:Y:S01]  /*0590*/  FSEL R4, R3, 1, P0 ;  /* 0x3f80000003047808 */ /* 0x000fe20000000000 */
[----:B------:R-:W-:-:S04]  /*05a0*/  FADD R8, -R27, R15 ;  /* 0x0000000f1b087221 */ /* 0x000fc80000000100 */
[----:B------:R-:W-:-:S04]  /*05b0*/  @!P1 FMUL R4, R4, 16777216 ;  /* 0x4b80000004049820 */ /* 0x000fc80000400000 */
[----:B-1----:R-:W-:-:S04]  /*05c0*/  FMUL R3, R23, R4 ;  /* 0x0000000417037220 */ /* 0x002fc80000400000 */
[----:B------:R-:W-:Y:S01]  /*05d0*/  FMUL R8, R3, R8 ;  /* 0x0000000803087220 */ /* 0x000fe20000400000 */
[C-C-:B------:R-:W-:Y:S01]  /*05e0*/  FFMA R25, R9.reuse, R25, R5.reuse ;  /* 0x0000001909197223 */ /* 0x140fe20000000005 */
[----:B------:R-:W-:Y:S02]  /*05f0*/  FFMA R21, R9, R22, R5 ;  /* 0x0000001609157223 */ /* 0x000fe40000000005 */
[----:B------:R-:W-:Y:S01]  /*0600*/  FFMA R23, R11, R8, R7 ;  /* 0x000000080b177223 */ /* 0x000fe20000000007 */
[C---:B------:R-:W-:Y:S01]  /*0610*/  FADD R5, -R26.reuse, R14 ;  /* 0x0000000e1a057221 */ /* 0x040fe20000000100 */
[----:B------:R-:W-:Y:S01]  /*0620*/  FADD R9, -R26, R18 ;  /* 0x000000121a097221 */ /* 0x000fe20000000100 */
[----:B------:R-:W-:Y:S02]  /*0630*/  FADD R4, -R27, R19 ;  /* 0x000000131b047221 */ /* 0x000fe40000000100 */
[----:B------:R-:W-:Y:S01]  /*0640*/  FSETP.GT.AND P6, PT, R23, RZ, PT ;  /* 0x000000ff1700720b */ /* 0x000fe20003fc4000 */
[C---:B------:R-:W-:Y:S01]  /*0650*/  FMUL R5, R2.reuse, R5 ;  /* 0x0000000502057220 */ /* 0x040fe20000400000 */
[----:B------:R-:W-:Y:S01]  /*0660*/  FMUL R9, R2, R9 ;  /* 0x0000000902097220 */ /* 0x000fe20000400000 */
[----:B------:R-:W-:-:S02]  /*0670*/  FMUL R4, R3, R4 ;  /* 0x0000000403047220 */ /* 0x000fc40000400000 */
[----:B------:R-:W1:Y:S01]  /*0680*/  LDC.64 R2, c[0x0][0x218] ;  /* 0x00008600ff027b82 */ /* 0x000e620000000a00 */
[C-C-:B------:R-:W-:Y:S01]  /*0690*/  FFMA R22, R10.reuse, R5, R6.reuse ;  /* 0x000000050a167223 */ /* 0x140fe20000000006 */
[----:B------:R-:W-:Y:S01]  /*06a0*/  FFMA R27, R11, R4, R7 ;  /* 0x000000040b1b7223 */ /* 0x000fe20000000007 */
[----:B------:R-:W-:Y:S01]  /*06b0*/  FFMA R26, R10, R9, R6 ;  /* 0x000000090a1a7223 */ /* 0x000fe20000000006 */
[----:B------:R-:W-:Y:S02]  /*06c0*/  FSETP.GT.AND P4, PT, R21, RZ, PT ;  /* 0x000000ff1500720b */ /* 0x000fe40003f84000 */
[----:B------:R-:W-:Y:S02]  /*06d0*/  FSETP.GT.AND P5, PT, R22, RZ, PT ;  /* 0x000000ff1600720b */ /* 0x000fe40003fa4000 */
[----:B------:R-:W-:Y:S01]  /*06e0*/  @!P6 FMUL R23, R23, 0.10000000149011611938 ;  /* 0x3dcccccd1717e820 */ /* 0x000fe20000400000 */
[----:B------:R-:W-:Y:S02]  /*06f0*/  FSETP.GT.AND P3, PT, R27, RZ, PT ;  /* 0x000000ff1b00720b */ /* 0x000fe40003f64000 */
[----:B------:R-:W-:-:S02]  /*0700*/  FSETP.GT.AND P2, PT, R26, RZ, PT ;  /* 0x000000ff1a00720b */ /* 0x000fc40003f44000 */
[----:B------:R-:W-:Y:S02]  /*0710*/  FSETP.GT.AND P1, PT, R25, RZ, PT ;  /* 0x000000ff1900720b */ /* 0x000fe40003f24000 */
[----:B------:R-:W-:Y:S02]  /*0720*/  FSETP.GT.AND P0, PT, R24, RZ, PT ;  /* 0x000000ff1800720b */ /* 0x000fe40003f04000 */
[----:B------:R-:W-:Y:S01]  /*0730*/  FSETP.GT.AND P6, PT, R20, RZ, PT ;  /* 0x000000ff1400720b */ /* 0x000fe20003fc4000 */
[----:B------:R-:W-:Y:S01]  /*0740*/  @!P4 FMUL R21, R21, 0.10000000149011611938 ;  /* 0x3dcccccd1515c820 */ /* 0x000fe20000400000 */
[----:B------:R-:W-:-:S03]  /*0750*/  @!P5 FMUL R22, R22, 0.10000000149011611938 ;  /* 0x3dcccccd1616d820 */ /* 0x000fc60000400000 */
[----:B------:R-:W-:Y:S01]  /*0760*/  @!P3 FMUL R27, R27, 0.10000000149011611938 ;  /* 0x3dcccccd1b1bb820 */ /* 0x000fe20000400000 */
[----:B-1----:R-:W-:-:S04]  /*0770*/  IMAD.WIDE R2, R0, 0x4, R2 ;  /* 0x0000000400027825 */ /* 0x002fc800078e0202 */
[----:B------:R-:W-:Y:S01]  /*0780*/  @!P2 FMUL R26, R26, 0.10000000149011611938 ;  /* 0x3dcccccd1a1aa820 */ /* 0x000fe20000400000 */
[----:B------:R-:W-:Y:S01]  /*0790*/  @!P1 FMUL R25, R25, 0.10000000149011611938 ;  /* 0x3dcccccd19199820 */ /* 0x000fe20000400000 */
[----:B------:R-:W-:Y:S01]  /*07a0*/  @!P0 FMUL R24, R24, 0.10000000149011611938 ;  /* 0x3dcccccd18188820 */ /* 0x000fe20000400000 */
[----:B------:R-:W-:-:S04]  /*07b0*/  @!P6 FMUL R20, R20, 0.10000000149011611938 ;  /* 0x3dcccccd1414e820 */ /* 0x000fc80000400000 */
[----:B------:R-:W-:Y:S04]  /*07c0*/  STG.E.128 desc[UR4][R2.64], R24 ;  /* 0x0000001802007986 */ /* 0x000fe8000c101d04 */
[----:B------:R-:W-:Y:S01]  /*07d0*/  STG.E.128 desc[UR4][R2.64+0x800], R20 ;  /* 0x0008001402007986 */ /* 0x000fe2000c101d04 */
[----:B------:R-:W-:Y:S05]  /*07e0*/  EXIT ;  /* 0x000000000000794d */ /* 0x000fea0003800000 */
.L_x_0:
[----:B------:R-:W-:-:S00]  /*07f0*/  BRA `(.L_x_0) ;  /* 0xfffffffc00fc7947 */ /* 0x000fc0000383ffff */
[----:B------:R-:W-:-:S00]  /*0800*/  NOP ;  /* 0x0000000000007918 */ /* 0x000fc00000000000 */
[----:B------:R-:W-:-:S00]  /*0810*/  NOP ;  /* 0x0000000000007918 */ /* 0x000fc00000000000 */
[----:B------:R-:W-:-:S00]  /*0820*/  NOP ;  /* 0x0000000000007918 */ /* 0x000fc00000000000 */
[----:B------:R-:W-:-:S00]  /*0830*/  NOP ;  /* 0x0000000000007918 */ /* 0x000fc00000000000 */
[----:B------:R-:W-:-:S00]  /*0840*/  NOP ;  /* 0x0000000000007918 */ /* 0x000fc00000000000 */
[----:B------:R-:W-:-:S00]  /*0850*/  NOP ;  /* 0x0000000000007918 */ /* 0x000fc00000000000 */
[----:B------:R-:W-:-:S00]  /*0860*/  NOP ;  /* 0x0000000000007918 */ /* 0x000fc00000000000 */
[----:B------:R-:W-:-:S00]  /*0870*/  NOP ;  /* 0x0000000000007918 */ /* 0x000fc00000000000 */
.L_x_1:


//--------------------- .nv.global.init           --------------------------
	.section	.nv.global.init,"aw",@progbits
.nv.global.init:
	.type		_$_str,@object
	.size		_$_str,(_$_str_$_2 - _$_str)
_$_str:
        /*0000*/ 	.byte	0x5f, 0x5f, 0x43, 0x55, 0x44, 0x41, 0x5f, 0x46, 0x54, 0x5a, 0x00
	.type		_$_str_$_2,@object
	.size		_$_str_$_2,(.L_1 - _$_str_$_2)
_$_str_$_2:
        /*000b*/ 	.byte	0x5f, 0x5f, 0x43, 0x55, 0x44, 0x41, 0x5f, 0x50, 0x52, 0x45, 0x43, 0x5f, 0x53, 0x51, 0x52, 0x54
        /*001b*/ 	.byte	0x00
.L_1:


//--------------------- .nv.constant0.triton_poi_fused__native_batch_norm_legit_no_training_convolution_leaky_relu_13 --------------------------
	.section	.nv.constant0.triton_poi_fused__native_batch_norm_legit_no_training_convolution_leaky_relu_13,"a",@progbits
	.sectionflags	@""
	.align	4
.nv.constant0.triton_poi_fused__native_batch_norm_legit_no_training_convolution_leaky_relu_13:
	.zero		588
